//
// Generated by NVIDIA NVVM Compiler
//
// Compiler Build ID: CL-36424714
// Cuda compilation tools, release 13.0, V13.0.88
// Based on NVVM 20.0.0
//

.version 9.0
.target sm_100
.address_size 64

	// .globl	_ZN3cub18CUB_300001_SM_10006detail11EmptyKernelIvEEvv
.global .align 1 .b8 _ZN41_INTERNAL_94d6c59f_4_k_cu_00a74fb9_1388554cuda3std3__45__cpo5beginE[1];
.global .align 1 .b8 _ZN41_INTERNAL_94d6c59f_4_k_cu_00a74fb9_1388554cuda3std3__45__cpo3endE[1];
.global .align 1 .b8 _ZN41_INTERNAL_94d6c59f_4_k_cu_00a74fb9_1388554cuda3std3__45__cpo6cbeginE[1];
.global .align 1 .b8 _ZN41_INTERNAL_94d6c59f_4_k_cu_00a74fb9_1388554cuda3std3__45__cpo4cendE[1];
.global .align 1 .b8 _ZN41_INTERNAL_94d6c59f_4_k_cu_00a74fb9_1388554cuda3std3__45__cpo6rbeginE[1];
.global .align 1 .b8 _ZN41_INTERNAL_94d6c59f_4_k_cu_00a74fb9_1388554cuda3std3__45__cpo4rendE[1];
.global .align 1 .b8 _ZN41_INTERNAL_94d6c59f_4_k_cu_00a74fb9_1388554cuda3std3__45__cpo7crbeginE[1];
.global .align 1 .b8 _ZN41_INTERNAL_94d6c59f_4_k_cu_00a74fb9_1388554cuda3std3__45__cpo5crendE[1];
.global .align 1 .b8 _ZN41_INTERNAL_94d6c59f_4_k_cu_00a74fb9_1388554cuda3std3__443_GLOBAL__N__94d6c59f_4_k_cu_00a74fb9_1388556ignoreE[1];
.global .align 1 .b8 _ZN41_INTERNAL_94d6c59f_4_k_cu_00a74fb9_1388554cuda3std3__419piecewise_constructE[1];
.global .align 1 .b8 _ZN41_INTERNAL_94d6c59f_4_k_cu_00a74fb9_1388554cuda3std3__48in_placeE[1];
.global .align 1 .b8 _ZN41_INTERNAL_94d6c59f_4_k_cu_00a74fb9_1388554cuda3std3__420unreachable_sentinelE[1];
.global .align 1 .b8 _ZN41_INTERNAL_94d6c59f_4_k_cu_00a74fb9_1388554cuda3std3__47nulloptE[1];
.global .align 1 .b8 _ZN41_INTERNAL_94d6c59f_4_k_cu_00a74fb9_1388554cuda3std3__48unexpectE[1];
.global .align 1 .b8 _ZN41_INTERNAL_94d6c59f_4_k_cu_00a74fb9_1388554cuda3std6ranges3__45__cpo4swapE[1];
.global .align 1 .b8 _ZN41_INTERNAL_94d6c59f_4_k_cu_00a74fb9_1388554cuda3std6ranges3__45__cpo9iter_moveE[1];
.global .align 1 .b8 _ZN41_INTERNAL_94d6c59f_4_k_cu_00a74fb9_1388554cuda3std6ranges3__45__cpo5beginE[1];
.global .align 1 .b8 _ZN41_INTERNAL_94d6c59f_4_k_cu_00a74fb9_1388554cuda3std6ranges3__45__cpo3endE[1];
.global .align 1 .b8 _ZN41_INTERNAL_94d6c59f_4_k_cu_00a74fb9_1388554cuda3std6ranges3__45__cpo6cbeginE[1];
.global .align 1 .b8 _ZN41_INTERNAL_94d6c59f_4_k_cu_00a74fb9_1388554cuda3std6ranges3__45__cpo4cendE[1];
.global .align 1 .b8 _ZN41_INTERNAL_94d6c59f_4_k_cu_00a74fb9_1388554cuda3std6ranges3__45__cpo7advanceE[1];
.global .align 1 .b8 _ZN41_INTERNAL_94d6c59f_4_k_cu_00a74fb9_1388554cuda3std6ranges3__45__cpo9iter_swapE[1];
.global .align 1 .b8 _ZN41_INTERNAL_94d6c59f_4_k_cu_00a74fb9_1388554cuda3std6ranges3__45__cpo4nextE[1];
.global .align 1 .b8 _ZN41_INTERNAL_94d6c59f_4_k_cu_00a74fb9_1388554cuda3std6ranges3__45__cpo4prevE[1];
.global .align 1 .b8 _ZN41_INTERNAL_94d6c59f_4_k_cu_00a74fb9_1388554cuda3std6ranges3__45__cpo4dataE[1];
.global .align 1 .b8 _ZN41_INTERNAL_94d6c59f_4_k_cu_00a74fb9_1388554cuda3std6ranges3__45__cpo5cdataE[1];
.global .align 1 .b8 _ZN41_INTERNAL_94d6c59f_4_k_cu_00a74fb9_1388554cuda3std6ranges3__45__cpo4sizeE[1];
.global .align 1 .b8 _ZN41_INTERNAL_94d6c59f_4_k_cu_00a74fb9_1388554cuda3std6ranges3__45__cpo5ssizeE[1];
.global .align 1 .b8 _ZN41_INTERNAL_94d6c59f_4_k_cu_00a74fb9_1388554cuda3std6ranges3__45__cpo8distanceE[1];
.global .align 1 .b8 _ZN41_INTERNAL_94d6c59f_4_k_cu_00a74fb9_1388556thrust24THRUST_300001_SM_1000_NS6system6detail10sequential3seqE[1];
.global .align 1 .b8 _ZN41_INTERNAL_94d6c59f_4_k_cu_00a74fb9_1388556thrust24THRUST_300001_SM_1000_NS12placeholders2_1E[1];
.global .align 1 .b8 _ZN41_INTERNAL_94d6c59f_4_k_cu_00a74fb9_1388556thrust24THRUST_300001_SM_1000_NS12placeholders2_2E[1];
.global .align 1 .b8 _ZN41_INTERNAL_94d6c59f_4_k_cu_00a74fb9_1388556thrust24THRUST_300001_SM_1000_NS12placeholders2_3E[1];
.global .align 1 .b8 _ZN41_INTERNAL_94d6c59f_4_k_cu_00a74fb9_1388556thrust24THRUST_300001_SM_1000_NS12placeholders2_4E[1];
.global .align 1 .b8 _ZN41_INTERNAL_94d6c59f_4_k_cu_00a74fb9_1388556thrust24THRUST_300001_SM_1000_NS12placeholders2_5E[1];
.global .align 1 .b8 _ZN41_INTERNAL_94d6c59f_4_k_cu_00a74fb9_1388556thrust24THRUST_300001_SM_1000_NS12placeholders2_6E[1];
.global .align 1 .b8 _ZN41_INTERNAL_94d6c59f_4_k_cu_00a74fb9_1388556thrust24THRUST_300001_SM_1000_NS12placeholders2_7E[1];
.global .align 1 .b8 _ZN41_INTERNAL_94d6c59f_4_k_cu_00a74fb9_1388556thrust24THRUST_300001_SM_1000_NS12placeholders2_8E[1];
.global .align 1 .b8 _ZN41_INTERNAL_94d6c59f_4_k_cu_00a74fb9_1388556thrust24THRUST_300001_SM_1000_NS12placeholders2_9E[1];
.global .align 1 .b8 _ZN41_INTERNAL_94d6c59f_4_k_cu_00a74fb9_1388556thrust24THRUST_300001_SM_1000_NS12placeholders3_10E[1];

.visible .entry _ZN3cub18CUB_300001_SM_10006detail11EmptyKernelIvEEvv()
{


	ret;

}


// ===== COMPILED SASS (sm_100) =====

	.target	sm_100

	.elftype	@"ET_EXEC"


//--------------------- .note.nv.tkinfo           --------------------------
	.section	.note.nv.tkinfo,"",@"SHT_NOTE"
	.sectionflags	@"SHF_NOTE_NV_TKINFO"
	.tkinfo
        /*0018*/ 	.word	0x00000002
        /*0030*/ 	.string	""
        /*0030*/ 	.string	"ptxas"
        /*0030*/ 	.string	"Cuda compilation tools, release 13.0, V13.0.88"
        /*0030*/ 	.string	"Build cuda_13.0.r13.0/compiler.36424714_0"
        /*0030*/ 	.string	"-arch sm_100 -m 64 "



//--------------------- .note.nv.cuinfo           --------------------------
	.section	.note.nv.cuinfo,"",@"SHT_NOTE"
	.sectionflags	@"SHF_NOTE_NV_CUINFO"
        /*0018*/ 	.short	0x0002
        /*001a*/ 	.short	0x0064
        /*001c*/ 	.short	0x0082
	.zero		2


//--------------------- .nv.info                  --------------------------
	.section	.nv.info,"",@"SHT_CUDA_INFO"
	.align	4


	//----- nvinfo : EIATTR_REGCOUNT
	.align		4
        /*0000*/ 	.byte	0x04, 0x2f
        /*0002*/ 	.short	(.L_41 - .L_40)
	.align		4
.L_40:
        /*0004*/ 	.word	index@(_ZN3cub18CUB_300001_SM_10006detail11EmptyKernelIvEEvv)
        /*0008*/ 	.word	0x00000004


	//----- nvinfo : EIATTR_FRAME_SIZE
	.align		4
.L_41:
        /*000c*/ 	.byte	0x04, 0x11
        /*000e*/ 	.short	(.L_43 - .L_42)
	.align		4
.L_42:
        /*0010*/ 	.word	index@(_ZN3cub18CUB_300001_SM_10006detail11EmptyKernelIvEEvv)
        /*0014*/ 	.word	0x00000000


	//----- nvinfo : EIATTR_MIN_STACK_SIZE
	.align		4
.L_43:
        /*0018*/ 	.byte	0x04, 0x12
        /*001a*/ 	.short	(.L_45 - .L_44)
	.align		4
.L_44:
        /*001c*/ 	.word	index@(_ZN3cub18CUB_300001_SM_10006detail11EmptyKernelIvEEvv)
        /*0020*/ 	.word	0x00000000
.L_45:


//--------------------- .nv.compat                --------------------------
	.section	.nv.compat,"",@"SHT_CUDA_COMPAT_INFO"
	.align	4
        /*0000*/ 	.byte	0x02, 0x09, 0x00, 0x00, 0x02, 0x02, 0x01, 0x00, 0x02, 0x05, 0x05, 0x00, 0x03, 0x07, 0x01, 0x01
        /*0010*/ 	.byte	0x02, 0x03, 0x00, 0x00, 0x02, 0x06, 0x01, 0x00, 0x04, 0x0b, 0x08, 0x00, 0x09, 0x00, 0x00, 0x00
        /*0020*/ 	.byte	0x00, 0x00, 0x00, 0x00


//--------------------- .nv.info._ZN3cub18CUB_300001_SM_10006detail11EmptyKernelIvEEvv --------------------------
	.section	.nv.info._ZN3cub18CUB_300001_SM_10006detail11EmptyKernelIvEEvv,"",@"SHT_CUDA_INFO"
	.sectionflags	@""
	.align	4


	//----- nvinfo : EIATTR_CUDA_API_VERSION
	.align		4
        /*0000*/ 	.byte	0x04, 0x37
        /*0002*/ 	.short	(.L_47 - .L_46)
.L_46:
        /*0004*/ 	.word	0x00000082


	//----- nvinfo : EIATTR_SPARSE_MMA_MASK
	.align		4
.L_47:
        /*0008*/ 	.byte	0x03, 0x50
        /*000a*/ 	.short	0x0000


	//----- nvinfo : EIATTR_MAXREG_COUNT
	.align		4
        /*000c*/ 	.byte	0x03, 0x1b
        /*000e*/ 	.short	0x00ff


	//----- nvinfo : EIATTR_MERCURY_ISA_VERSION
	.align		4
        /*0010*/ 	.byte	0x03, 0x5f
        /*0012*/ 	.short	0x0101


	//----- nvinfo : EIATTR_VRC_CTA_INIT_COUNT
	.align		4
        /*0014*/ 	.byte	0x02, 0x4a
	.zero		1
	.zero		1


	//----- nvinfo : EIATTR_EXIT_INSTR_OFFSETS
	.align		4
        /*0018*/ 	.byte	0x04, 0x1c
        /*001a*/ 	.short	(.L_49 - .L_48)


	//   ....[0]....
.L_48:
        /*001c*/ 	.word	0x00000010


	//----- nvinfo : EIATTR_SW_WAR
	.align		4
.L_49:
        /*0020*/ 	.byte	0x04, 0x36
        /*0022*/ 	.short	(.L_51 - .L_50)
.L_50:
        /*0024*/ 	.word	0x00000008
.L_51:


//--------------------- .nv.callgraph             --------------------------
	.section	.nv.callgraph,"",@"SHT_CUDA_CALLGRAPH"
	.align	4
	.sectionentsize	8
	.align		4
        /*0000*/ 	.word	0x00000000
	.align		4
        /*0004*/ 	.word	0xffffffff
	.align		4
        /*0008*/ 	.word	0x00000000
	.align		4
        /*000c*/ 	.word	0xfffffffe
	.align		4
        /*0010*/ 	.word	0x00000000
	.align		4
        /*0014*/ 	.word	0xfffffffd
	.align		4
        /*0018*/ 	.word	0x00000000
	.align		4
        /*001c*/ 	.word	0xfffffffc


//--------------------- .nv.constant4             --------------------------
	.section	.nv.constant4,"a",@progbits
	.align	8
	.align		8
.nv.constant4:
        /*0000*/ 	.dword	_ZN41_INTERNAL_94d6c59f_4_k_cu_00a74fb9_1391734cuda3std3__45__cpo5beginE
	.align		8
        /*0008*/ 	.dword	_ZN41_INTERNAL_94d6c59f_4_k_cu_00a74fb9_1391734cuda3std3__45__cpo3endE
	.align		8
        /*0010*/ 	.dword	_ZN41_INTERNAL_94d6c59f_4_k_cu_00a74fb9_1391734cuda3std3__45__cpo6cbeginE
	.align		8
        /*0018*/ 	.dword	_ZN41_INTERNAL_94d6c59f_4_k_cu_00a74fb9_1391734cuda3std3__45__cpo4cendE
	.align		8
        /*0020*/ 	.dword	_ZN41_INTERNAL_94d6c59f_4_k_cu_00a74fb9_1391734cuda3std3__45__cpo6rbeginE
	.align		8
        /*0028*/ 	.dword	_ZN41_INTERNAL_94d6c59f_4_k_cu_00a74fb9_1391734cuda3std3__45__cpo4rendE
	.align		8
        /*0030*/ 	.dword	_ZN41_INTERNAL_94d6c59f_4_k_cu_00a74fb9_1391734cuda3std3__45__cpo7crbeginE
	.align		8
        /*0038*/ 	.dword	_ZN41_INTERNAL_94d6c59f_4_k_cu_00a74fb9_1391734cuda3std3__45__cpo5crendE
	.align		8
        /*0040*/ 	.dword	_ZN41_INTERNAL_94d6c59f_4_k_cu_00a74fb9_1391734cuda3std3__443_GLOBAL__N__94d6c59f_4_k_cu_00a74fb9_1391736ignoreE
	.align		8
        /*0048*/ 	.dword	_ZN41_INTERNAL_94d6c59f_4_k_cu_00a74fb9_1391734cuda3std3__419piecewise_constructE
	.align		8
        /*0050*/ 	.dword	_ZN41_INTERNAL_94d6c59f_4_k_cu_00a74fb9_1391734cuda3std3__48in_placeE
	.align		8
        /*0058*/ 	.dword	_ZN41_INTERNAL_94d6c59f_4_k_cu_00a74fb9_1391734cuda3std3__420unreachable_sentinelE
	.align		8
        /*0060*/ 	.dword	_ZN41_INTERNAL_94d6c59f_4_k_cu_00a74fb9_1391734cuda3std3__47nulloptE
	.align		8
        /*0068*/ 	.dword	_ZN41_INTERNAL_94d6c59f_4_k_cu_00a74fb9_1391734cuda3std3__48unexpectE
	.align		8
        /*0070*/ 	.dword	_ZN41_INTERNAL_94d6c59f_4_k_cu_00a74fb9_1391734cuda3std6ranges3__45__cpo4swapE
	.align		8
        /*0078*/ 	.dword	_ZN41_INTERNAL_94d6c59f_4_k_cu_00a74fb9_1391734cuda3std6ranges3__45__cpo9iter_moveE
	.align		8
        /*0080*/ 	.dword	_ZN41_INTERNAL_94d6c59f_4_k_cu_00a74fb9_1391734cuda3std6ranges3__45__cpo5beginE
	.align		8
        /*0088*/ 	.dword	_ZN41_INTERNAL_94d6c59f_4_k_cu_00a74fb9_1391734cuda3std6ranges3__45__cpo3endE
	.align		8
        /*0090*/ 	.dword	_ZN41_INTERNAL_94d6c59f_4_k_cu_00a74fb9_1391734cuda3std6ranges3__45__cpo6cbeginE
	.align		8
        /*0098*/ 	.dword	_ZN41_INTERNAL_94d6c59f_4_k_cu_00a74fb9_1391734cuda3std6ranges3__45__cpo4cendE
	.align		8
        /*00a0*/ 	.dword	_ZN41_INTERNAL_94d6c59f_4_k_cu_00a74fb9_1391734cuda3std6ranges3__45__cpo7advanceE
	.align		8
        /*00a8*/ 	.dword	_ZN41_INTERNAL_94d6c59f_4_k_cu_00a74fb9_1391734cuda3std6ranges3__45__cpo9iter_swapE
	.align		8
        /*00b0*/ 	.dword	_ZN41_INTERNAL_94d6c59f_4_k_cu_00a74fb9_1391734cuda3std6ranges3__45__cpo4nextE
	.align		8
        /*00b8*/ 	.dword	_ZN41_INTERNAL_94d6c59f_4_k_cu_00a74fb9_1391734cuda3std6ranges3__45__cpo4prevE
	.align		8
        /*00c0*/ 	.dword	_ZN41_INTERNAL_94d6c59f_4_k_cu_00a74fb9_1391734cuda3std6ranges3__45__cpo4dataE
	.align		8
        /*00c8*/ 	.dword	_ZN41_INTERNAL_94d6c59f_4_k_cu_00a74fb9_1391734cuda3std6ranges3__45__cpo5cdataE
	.align		8
        /*00d0*/ 	.dword	_ZN41_INTERNAL_94d6c59f_4_k_cu_00a74fb9_1391734cuda3std6ranges3__45__cpo4sizeE
	.align		8
        /*00d8*/ 	.dword	_ZN41_INTERNAL_94d6c59f_4_k_cu_00a74fb9_1391734cuda3std6ranges3__45__cpo5ssizeE
	.align		8
        /*00e0*/ 	.dword	_ZN41_INTERNAL_94d6c59f_4_k_cu_00a74fb9_1391734cuda3std6ranges3__45__cpo8distanceE
	.align		8
        /*00e8*/ 	.dword	_ZN41_INTERNAL_94d6c59f_4_k_cu_00a74fb9_1391736thrust24THRUST_300001_SM_1000_NS6system6detail10sequential3seqE
	.align		8
        /*00f0*/ 	.dword	_ZN41_INTERNAL_94d6c59f_4_k_cu_00a74fb9_1391736thrust24THRUST_300001_SM_1000_NS12placeholders2_1E
	.align		8
        /*00f8*/ 	.dword	_ZN41_INTERNAL_94d6c59f_4_k_cu_00a74fb9_1391736thrust24THRUST_300001_SM_1000_NS12placeholders2_2E
	.align		8
        /*0100*/ 	.dword	_ZN41_INTERNAL_94d6c59f_4_k_cu_00a74fb9_1391736thrust24THRUST_300001_SM_1000_NS12placeholders2_3E
	.align		8
        /*0108*/ 	.dword	_ZN41_INTERNAL_94d6c59f_4_k_cu_00a74fb9_1391736thrust24THRUST_300001_SM_1000_NS12placeholders2_4E
	.align		8
        /*0110*/ 	.dword	_ZN41_INTERNAL_94d6c59f_4_k_cu_00a74fb9_1391736thrust24THRUST_300001_SM_1000_NS12placeholders2_5E
	.align		8
        /*0118*/ 	.dword	_ZN41_INTERNAL_94d6c59f_4_k_cu_00a74fb9_1391736thrust24THRUST_300001_SM_1000_NS12placeholders2_6E
	.align		8
        /*0120*/ 	.dword	_ZN41_INTERNAL_94d6c59f_4_k_cu_00a74fb9_1391736thrust24THRUST_300001_SM_1000_NS12placeholders2_7E
	.align		8
        /*0128*/ 	.dword	_ZN41_INTERNAL_94d6c59f_4_k_cu_00a74fb9_1391736thrust24THRUST_300001_SM_1000_NS12placeholders2_8E
	.align		8
        /*0130*/ 	.dword	_ZN41_INTERNAL_94d6c59f_4_k_cu_00a74fb9_1391736thrust24THRUST_300001_SM_1000_NS12placeholders2_9E
	.align		8
        /*0138*/ 	.dword	_ZN41_INTERNAL_94d6c59f_4_k_cu_00a74fb9_1391736thrust24THRUST_300001_SM_1000_NS12placeholders3_10E


//--------------------- .text._ZN3cub18CUB_300001_SM_10006detail11EmptyKernelIvEEvv --------------------------
	.section	.text._ZN3cub18CUB_300001_SM_10006detail11EmptyKernelIvEEvv,"ax",@progbits
	.align	128
        .global         _ZN3cub18CUB_300001_SM_10006detail11EmptyKernelIvEEvv
        .type           _ZN3cub18CUB_300001_SM_10006detail11EmptyKernelIvEEvv,@function
        .size           _ZN3cub18CUB_300001_SM_10006detail11EmptyKernelIvEEvv,(.L_x_1 - _ZN3cub18CUB_300001_SM_10006detail11EmptyKernelIvEEvv)
        .other          _ZN3cub18CUB_300001_SM_10006detail11EmptyKernelIvEEvv,@"STO_CUDA_ENTRY STV_DEFAULT"
_ZN3cub18CUB_300001_SM_10006detail11EmptyKernelIvEEvv:
.text._ZN3cub18CUB_300001_SM_10006detail11EmptyKernelIvEEvv:
[----:B------:R-:W-:Y:S01]  /*0000*/  LDC R1, c[0x0][0x37c] ;  /* 0x0000df00ff017b82 */ /* 0x000fe20000000800 */
[----:B------:R-:W-:Y:S05]  /*0010*/  EXIT ;  /* 0x000000000000794d */ /* 0x000fea0003800000 */
.L_x_0:
[----:B------:R-:W-:-:S00]  /*0020*/  BRA `(.L_x_0) ;  /* 0xfffffffc00fc7947 */ /* 0x000fc0000383ffff */
[----:B------:R-:W-:-:S00]  /*0030*/  NOP ;  /* 0x0000000000007918 */ /* 0x000fc00000000000 */
        /* <DEDUP_REMOVED lines=12> */
.L_x_1:


//--------------------- .nv.shared.reserved.0     --------------------------
	.section	.nv.shared.reserved.0,"aw",@nobits
	.weak		__nv_reservedSMEM_offset_0_alias
	.size		__nv_reservedSMEM_offset_0_alias, 0, 64
	.other		__nv_reservedSMEM_offset_0_alias,@"STO_CUDA_RESERVED_SHARED STV_DEFAULT"
__nv_reservedSMEM_offset_0_alias:
	.zero		0
	.zero		64


//--------------------- .nv.global                --------------------------
	.section	.nv.global,"aw",@nobits
.nv.global:
	.type		_ZN41_INTERNAL_94d6c59f_4_k_cu_00a74fb9_1391736thrust24THRUST_300001_SM_1000_NS12placeholders2_5E,@object
	.size		_ZN41_INTERNAL_94d6c59f_4_k_cu_00a74fb9_1391736thrust24THRUST_300001_SM_1000_NS12placeholders2_5E,(_ZN41_INTERNAL_94d6c59f_4_k_cu_00a74fb9_1391734cuda3std3__45__cpo6cbeginE - _ZN41_INTERNAL_94d6c59f_4_k_cu_00a74fb9_1391736thrust24THRUST_300001_SM_1000_NS12placeholders2_5E)
_ZN41_INTERNAL_94d6c59f_4_k_cu_00a74fb9_1391736thrust24THRUST_300001_SM_1000_NS12placeholders2_5E:
	.zero		1
	.type		_ZN41_INTERNAL_94d6c59f_4_k_cu_00a74fb9_1391734cuda3std3__45__cpo6cbeginE,@object
	.size		_ZN41_INTERNAL_94d6c59f_4_k_cu_00a74fb9_1391734cuda3std3__45__cpo6cbeginE,(_ZN41_INTERNAL_94d6c59f_4_k_cu_00a74fb9_1391734cuda3std6ranges3__45__cpo6cbeginE - _ZN41_INTERNAL_94d6c59f_4_k_cu_00a74fb9_1391734cuda3std3__45__cpo6cbeginE)
_ZN41_INTERNAL_94d6c59f_4_k_cu_00a74fb9_1391734cuda3std3__45__cpo6cbeginE:
	.zero		1
	.type		_ZN41_INTERNAL_94d6c59f_4_k_cu_00a74fb9_1391734cuda3std6ranges3__45__cpo6cbeginE,@object
	.size		_ZN41_INTERNAL_94d6c59f_4_k_cu_00a74fb9_1391734cuda3std6ranges3__45__cpo6cbeginE,(_ZN41_INTERNAL_94d6c59f_4_k_cu_00a74fb9_1391734cuda3std3__48in_placeE - _ZN41_INTERNAL_94d6c59f_4_k_cu_00a74fb9_1391734cuda3std6ranges3__45__cpo6cbeginE)
_ZN41_INTERNAL_94d6c59f_4_k_cu_00a74fb9_1391734cuda3std6ranges3__45__cpo6cbeginE:
	.zero		1
	.type		_ZN41_INTERNAL_94d6c59f_4_k_cu_00a74fb9_1391734cuda3std3__48in_placeE,@object
	.size		_ZN41_INTERNAL_94d6c59f_4_k_cu_00a74fb9_1391734cuda3std3__48in_placeE,(_ZN41_INTERNAL_94d6c59f_4_k_cu_00a74fb9_1391734cuda3std6ranges3__45__cpo4sizeE - _ZN41_INTERNAL_94d6c59f_4_k_cu_00a74fb9_1391734cuda3std3__48in_placeE)
_ZN41_INTERNAL_94d6c59f_4_k_cu_00a74fb9_1391734cuda3std3__48in_placeE:
	.zero		1
	.type		_ZN41_INTERNAL_94d6c59f_4_k_cu_00a74fb9_1391734cuda3std6ranges3__45__cpo4sizeE,@object
	.size		_ZN41_INTERNAL_94d6c59f_4_k_cu_00a74fb9_1391734cuda3std6ranges3__45__cpo4sizeE,(_ZN41_INTERNAL_94d6c59f_4_k_cu_00a74fb9_1391736thrust24THRUST_300001_SM_1000_NS12placeholders2_9E - _ZN41_INTERNAL_94d6c59f_4_k_cu_00a74fb9_1391734cuda3std6ranges3__45__cpo4sizeE)
_ZN41_INTERNAL_94d6c59f_4_k_cu_00a74fb9_1391734cuda3std6ranges3__45__cpo4sizeE:
	.zero		1
	.type		_ZN41_INTERNAL_94d6c59f_4_k_cu_00a74fb9_1391736thrust24THRUST_300001_SM_1000_NS12placeholders2_9E,@object
	.size		_ZN41_INTERNAL_94d6c59f_4_k_cu_00a74fb9_1391736thrust24THRUST_300001_SM_1000_NS12placeholders2_9E,(_ZN41_INTERNAL_94d6c59f_4_k_cu_00a74fb9_1391734cuda3std3__45__cpo7crbeginE - _ZN41_INTERNAL_94d6c59f_4_k_cu_00a74fb9_1391736thrust24THRUST_300001_SM_1000_NS12placeholders2_9E)
_ZN41_INTERNAL_94d6c59f_4_k_cu_00a74fb9_1391736thrust24THRUST_300001_SM_1000_NS12placeholders2_9E:
	.zero		1
	.type		_ZN41_INTERNAL_94d6c59f_4_k_cu_00a74fb9_1391734cuda3std3__45__cpo7crbeginE,@object
	.size		_ZN41_INTERNAL_94d6c59f_4_k_cu_00a74fb9_1391734cuda3std3__45__cpo7crbeginE,(_ZN41_INTERNAL_94d6c59f_4_k_cu_00a74fb9_1391734cuda3std6ranges3__45__cpo4nextE - _ZN41_INTERNAL_94d6c59f_4_k_cu_00a74fb9_1391734cuda3std3__45__cpo7crbeginE)
_ZN41_INTERNAL_94d6c59f_4_k_cu_00a74fb9_1391734cuda3std3__45__cpo7crbeginE:
	.zero		1
	.type		_ZN41_INTERNAL_94d6c59f_4_k_cu_00a74fb9_1391734cuda3std6ranges3__45__cpo4nextE,@object
	.size		_ZN41_INTERNAL_94d6c59f_4_k_cu_00a74fb9_1391734cuda3std6ranges3__45__cpo4nextE,(_ZN41_INTERNAL_94d6c59f_4_k_cu_00a74fb9_1391734cuda3std6ranges3__45__cpo4swapE - _ZN41_INTERNAL_94d6c59f_4_k_cu_00a74fb9_1391734cuda3std6ranges3__45__cpo4nextE)
_ZN41_INTERNAL_94d6c59f_4_k_cu_00a74fb9_1391734cuda3std6ranges3__45__cpo4nextE:
	.zero		1
	.type		_ZN41_INTERNAL_94d6c59f_4_k_cu_00a74fb9_1391734cuda3std6ranges3__45__cpo4swapE,@object
	.size		_ZN41_INTERNAL_94d6c59f_4_k_cu_00a74fb9_1391734cuda3std6ranges3__45__cpo4swapE,(_ZN41_INTERNAL_94d6c59f_4_k_cu_00a74fb9_1391736thrust24THRUST_300001_SM_1000_NS12placeholders2_1E - _ZN41_INTERNAL_94d6c59f_4_k_cu_00a74fb9_1391734cuda3std6ranges3__45__cpo4swapE)
_ZN41_INTERNAL_94d6c59f_4_k_cu_00a74fb9_1391734cuda3std6ranges3__45__cpo4swapE:
	.zero		1
	.type		_ZN41_INTERNAL_94d6c59f_4_k_cu_00a74fb9_1391736thrust24THRUST_300001_SM_1000_NS12placeholders2_1E,@object
	.size		_ZN41_INTERNAL_94d6c59f_4_k_cu_00a74fb9_1391736thrust24THRUST_300001_SM_1000_NS12placeholders2_1E,(_ZN41_INTERNAL_94d6c59f_4_k_cu_00a74fb9_1391736thrust24THRUST_300001_SM_1000_NS12placeholders2_3E - _ZN41_INTERNAL_94d6c59f_4_k_cu_00a74fb9_1391736thrust24THRUST_300001_SM_1000_NS12placeholders2_1E)
_ZN41_INTERNAL_94d6c59f_4_k_cu_00a74fb9_1391736thrust24THRUST_300001_SM_1000_NS12placeholders2_1E:
	.zero		1
	.type		_ZN41_INTERNAL_94d6c59f_4_k_cu_00a74fb9_1391736thrust24THRUST_300001_SM_1000_NS12placeholders2_3E,@object
	.size		_ZN41_INTERNAL_94d6c59f_4_k_cu_00a74fb9_1391736thrust24THRUST_300001_SM_1000_NS12placeholders2_3E,(_ZN41_INTERNAL_94d6c59f_4_k_cu_00a74fb9_1391734cuda3std3__45__cpo5beginE - _ZN41_INTERNAL_94d6c59f_4_k_cu_00a74fb9_1391736thrust24THRUST_300001_SM_1000_NS12placeholders2_3E)
_ZN41_INTERNAL_94d6c59f_4_k_cu_00a74fb9_1391736thrust24THRUST_300001_SM_1000_NS12placeholders2_3E:
	.zero		1
	.type		_ZN41_INTERNAL_94d6c59f_4_k_cu_00a74fb9_1391734cuda3std3__45__cpo5beginE,@object
	.size		_ZN41_INTERNAL_94d6c59f_4_k_cu_00a74fb9_1391734cuda3std3__45__cpo5beginE,(_ZN41_INTERNAL_94d6c59f_4_k_cu_00a74fb9_1391734cuda3std6ranges3__45__cpo5beginE - _ZN41_INTERNAL_94d6c59f_4_k_cu_00a74fb9_1391734cuda3std3__45__cpo5beginE)
_ZN41_INTERNAL_94d6c59f_4_k_cu_00a74fb9_1391734cuda3std3__45__cpo5beginE:
	.zero		1
	.type		_ZN41_INTERNAL_94d6c59f_4_k_cu_00a74fb9_1391734cuda3std6ranges3__45__cpo5beginE,@object
	.size		_ZN41_INTERNAL_94d6c59f_4_k_cu_00a74fb9_1391734cuda3std6ranges3__45__cpo5beginE,(_ZN41_INTERNAL_94d6c59f_4_k_cu_00a74fb9_1391734cuda3std3__443_GLOBAL__N__94d6c59f_4_k_cu_00a74fb9_1391736ignoreE - _ZN41_INTERNAL_94d6c59f_4_k_cu_00a74fb9_1391734cuda3std6ranges3__45__cpo5beginE)
_ZN41_INTERNAL_94d6c59f_4_k_cu_00a74fb9_1391734cuda3std6ranges3__45__cpo5beginE:
	.zero		1
	.type		_ZN41_INTERNAL_94d6c59f_4_k_cu_00a74fb9_1391734cuda3std3__443_GLOBAL__N__94d6c59f_4_k_cu_00a74fb9_1391736ignoreE,@object
	.size		_ZN41_INTERNAL_94d6c59f_4_k_cu_00a74fb9_1391734cuda3std3__443_GLOBAL__N__94d6c59f_4_k_cu_00a74fb9_1391736ignoreE,(_ZN41_INTERNAL_94d6c59f_4_k_cu_00a74fb9_1391734cuda3std6ranges3__45__cpo4dataE - _ZN41_INTERNAL_94d6c59f_4_k_cu_00a74fb9_1391734cuda3std3__443_GLOBAL__N__94d6c59f_4_k_cu_00a74fb9_1391736ignoreE)
_ZN41_INTERNAL_94d6c59f_4_k_cu_00a74fb9_1391734cuda3std3__443_GLOBAL__N__94d6c59f_4_k_cu_00a74fb9_1391736ignoreE:
	.zero		1
	.type		_ZN41_INTERNAL_94d6c59f_4_k_cu_00a74fb9_1391734cuda3std6ranges3__45__cpo4dataE,@object
	.size		_ZN41_INTERNAL_94d6c59f_4_k_cu_00a74fb9_1391734cuda3std6ranges3__45__cpo4dataE,(_ZN41_INTERNAL_94d6c59f_4_k_cu_00a74fb9_1391736thrust24THRUST_300001_SM_1000_NS12placeholders2_7E - _ZN41_INTERNAL_94d6c59f_4_k_cu_00a74fb9_1391734cuda3std6ranges3__45__cpo4dataE)
_ZN41_INTERNAL_94d6c59f_4_k_cu_00a74fb9_1391734cuda3std6ranges3__45__cpo4dataE:
	.zero		1
	.type		_ZN41_INTERNAL_94d6c59f_4_k_cu_00a74fb9_1391736thrust24THRUST_300001_SM_1000_NS12placeholders2_7E,@object
	.size		_ZN41_INTERNAL_94d6c59f_4_k_cu_00a74fb9_1391736thrust24THRUST_300001_SM_1000_NS12placeholders2_7E,(_ZN41_INTERNAL_94d6c59f_4_k_cu_00a74fb9_1391734cuda3std3__45__cpo6rbeginE - _ZN41_INTERNAL_94d6c59f_4_k_cu_00a74fb9_1391736thrust24THRUST_300001_SM_1000_NS12placeholders2_7E)
_ZN41_INTERNAL_94d6c59f_4_k_cu_00a74fb9_1391736thrust24THRUST_300001_SM_1000_NS12placeholders2_7E:
	.zero		1
	.type		_ZN41_INTERNAL_94d6c59f_4_k_cu_00a74fb9_1391734cuda3std3__45__cpo6rbeginE,@object
	.size		_ZN41_INTERNAL_94d6c59f_4_k_cu_00a74fb9_1391734cuda3std3__45__cpo6rbeginE,(_ZN41_INTERNAL_94d6c59f_4_k_cu_00a74fb9_1391734cuda3std6ranges3__45__cpo7advanceE - _ZN41_INTERNAL_94d6c59f_4_k_cu_00a74fb9_1391734cuda3std3__45__cpo6rbeginE)
_ZN41_INTERNAL_94d6c59f_4_k_cu_00a74fb9_1391734cuda3std3__45__cpo6rbeginE:
	.zero		1
	.type		_ZN41_INTERNAL_94d6c59f_4_k_cu_00a74fb9_1391734cuda3std6ranges3__45__cpo7advanceE,@object
	.size		_ZN41_INTERNAL_94d6c59f_4_k_cu_00a74fb9_1391734cuda3std6ranges3__45__cpo7advanceE,(_ZN41_INTERNAL_94d6c59f_4_k_cu_00a74fb9_1391734cuda3std3__47nulloptE - _ZN41_INTERNAL_94d6c59f_4_k_cu_00a74fb9_1391734cuda3std6ranges3__45__cpo7advanceE)
_ZN41_INTERNAL_94d6c59f_4_k_cu_00a74fb9_1391734cuda3std6ranges3__45__cpo7advanceE:
	.zero		1
	.type		_ZN41_INTERNAL_94d6c59f_4_k_cu_00a74fb9_1391734cuda3std3__47nulloptE,@object
	.size		_ZN41_INTERNAL_94d6c59f_4_k_cu_00a74fb9_1391734cuda3std3__47nulloptE,(_ZN41_INTERNAL_94d6c59f_4_k_cu_00a74fb9_1391734cuda3std6ranges3__45__cpo8distanceE - _ZN41_INTERNAL_94d6c59f_4_k_cu_00a74fb9_1391734cuda3std3__47nulloptE)
_ZN41_INTERNAL_94d6c59f_4_k_cu_00a74fb9_1391734cuda3std3__47nulloptE:
	.zero		1
	.type		_ZN41_INTERNAL_94d6c59f_4_k_cu_00a74fb9_1391734cuda3std6ranges3__45__cpo8distanceE,@object
	.size		_ZN41_INTERNAL_94d6c59f_4_k_cu_00a74fb9_1391734cuda3std6ranges3__45__cpo8distanceE,(_ZN41_INTERNAL_94d6c59f_4_k_cu_00a74fb9_1391736thrust24THRUST_300001_SM_1000_NS12placeholders2_6E - _ZN41_INTERNAL_94d6c59f_4_k_cu_00a74fb9_1391734cuda3std6ranges3__45__cpo8distanceE)
_ZN41_INTERNAL_94d6c59f_4_k_cu_00a74fb9_1391734cuda3std6ranges3__45__cpo8distanceE:
	.zero		1
	.type		_ZN41_INTERNAL_94d6c59f_4_k_cu_00a74fb9_1391736thrust24THRUST_300001_SM_1000_NS12placeholders2_6E,@object
	.size		_ZN41_INTERNAL_94d6c59f_4_k_cu_00a74fb9_1391736thrust24THRUST_300001_SM_1000_NS12placeholders2_6E,(_ZN41_INTERNAL_94d6c59f_4_k_cu_00a74fb9_1391734cuda3std3__45__cpo4cendE - _ZN41_INTERNAL_94d6c59f_4_k_cu_00a74fb9_1391736thrust24THRUST_300001_SM_1000_NS12placeholders2_6E)
_ZN41_INTERNAL_94d6c59f_4_k_cu_00a74fb9_1391736thrust24THRUST_300001_SM_1000_NS12placeholders2_6E:
	.zero		1
	.type		_ZN41_INTERNAL_94d6c59f_4_k_cu_00a74fb9_1391734cuda3std3__45__cpo4cendE,@object
	.size		_ZN41_INTERNAL_94d6c59f_4_k_cu_00a74fb9_1391734cuda3std3__45__cpo4cendE,(_ZN41_INTERNAL_94d6c59f_4_k_cu_00a74fb9_1391734cuda3std6ranges3__45__cpo4cendE - _ZN41_INTERNAL_94d6c59f_4_k_cu_00a74fb9_1391734cuda3std3__45__cpo4cendE)
_ZN41_INTERNAL_94d6c59f_4_k_cu_00a74fb9_1391734cuda3std3__45__cpo4cendE:
	.zero		1
	.type		_ZN41_INTERNAL_94d6c59f_4_k_cu_00a74fb9_1391734cuda3std6ranges3__45__cpo4cendE,@object
	.size		_ZN41_INTERNAL_94d6c59f_4_k_cu_00a74fb9_1391734cuda3std6ranges3__45__cpo4cendE,(_ZN41_INTERNAL_94d6c59f_4_k_cu_00a74fb9_1391734cuda3std3__420unreachable_sentinelE - _ZN41_INTERNAL_94d6c59f_4_k_cu_00a74fb9_1391734cuda3std6ranges3__45__cpo4cendE)
_ZN41_INTERNAL_94d6c59f_4_k_cu_00a74fb9_1391734cuda3std6ranges3__45__cpo4cendE:
	.zero		1
	.type		_ZN41_INTERNAL_94d6c59f_4_k_cu_00a74fb9_1391734cuda3std3__420unreachable_sentinelE,@object
	.size		_ZN41_INTERNAL_94d6c59f_4_k_cu_00a74fb9_1391734cuda3std3__420unreachable_sentinelE,(_ZN41_INTERNAL_94d6c59f_4_k_cu_00a74fb9_1391734cuda3std6ranges3__45__cpo5ssizeE - _ZN41_INTERNAL_94d6c59f_4_k_cu_00a74fb9_1391734cuda3std3__420unreachable_sentinelE)
_ZN41_INTERNAL_94d6c59f_4_k_cu_00a74fb9_1391734cuda3std3__420unreachable_sentinelE:
	.zero		1
	.type		_ZN41_INTERNAL_94d6c59f_4_k_cu_00a74fb9_1391734cuda3std6ranges3__45__cpo5ssizeE,@object
	.size		_ZN41_INTERNAL_94d6c59f_4_k_cu_00a74fb9_1391734cuda3std6ranges3__45__cpo5ssizeE,(_ZN41_INTERNAL_94d6c59f_4_k_cu_00a74fb9_1391736thrust24THRUST_300001_SM_1000_NS12placeholders3_10E - _ZN41_INTERNAL_94d6c59f_4_k_cu_00a74fb9_1391734cuda3std6ranges3__45__cpo5ssizeE)
_ZN41_INTERNAL_94d6c59f_4_k_cu_00a74fb9_1391734cuda3std6ranges3__45__cpo5ssizeE:
	.zero		1
	.type		_ZN41_INTERNAL_94d6c59f_4_k_cu_00a74fb9_1391736thrust24THRUST_300001_SM_1000_NS12placeholders3_10E,@object
	.size		_ZN41_INTERNAL_94d6c59f_4_k_cu_00a74fb9_1391736thrust24THRUST_300001_SM_1000_NS12placeholders3_10E,(_ZN41_INTERNAL_94d6c59f_4_k_cu_00a74fb9_1391734cuda3std3__45__cpo5crendE - _ZN41_INTERNAL_94d6c59f_4_k_cu_00a74fb9_1391736thrust24THRUST_300001_SM_1000_NS12placeholders3_10E)
_ZN41_INTERNAL_94d6c59f_4_k_cu_00a74fb9_1391736thrust24THRUST_300001_SM_1000_NS12placeholders3_10E:
	.zero		1
	.type		_ZN41_INTERNAL_94d6c59f_4_k_cu_00a74fb9_1391734cuda3std3__45__cpo5crendE,@object
	.size		_ZN41_INTERNAL_94d6c59f_4_k_cu_00a74fb9_1391734cuda3std3__45__cpo5crendE,(_ZN41_INTERNAL_94d6c59f_4_k_cu_00a74fb9_1391734cuda3std6ranges3__45__cpo4prevE - _ZN41_INTERNAL_94d6c59f_4_k_cu_00a74fb9_1391734cuda3std3__45__cpo5crendE)
_ZN41_INTERNAL_94d6c59f_4_k_cu_00a74fb9_1391734cuda3std3__45__cpo5crendE:
	.zero		1
	.type		_ZN41_INTERNAL_94d6c59f_4_k_cu_00a74fb9_1391734cuda3std6ranges3__45__cpo4prevE,@object
	.size		_ZN41_INTERNAL_94d6c59f_4_k_cu_00a74fb9_1391734cuda3std6ranges3__45__cpo4prevE,(_ZN41_INTERNAL_94d6c59f_4_k_cu_00a74fb9_1391734cuda3std6ranges3__45__cpo9iter_moveE - _ZN41_INTERNAL_94d6c59f_4_k_cu_00a74fb9_1391734cuda3std6ranges3__45__cpo4prevE)
_ZN41_INTERNAL_94d6c59f_4_k_cu_00a74fb9_1391734cuda3std6ranges3__45__cpo4prevE:
	.zero		1
	.type		_ZN41_INTERNAL_94d6c59f_4_k_cu_00a74fb9_1391734cuda3std6ranges3__45__cpo9iter_moveE,@object
	.size		_ZN41_INTERNAL_94d6c59f_4_k_cu_00a74fb9_1391734cuda3std6ranges3__45__cpo9iter_moveE,(_ZN41_INTERNAL_94d6c59f_4_k_cu_00a74fb9_1391736thrust24THRUST_300001_SM_1000_NS12placeholders2_2E - _ZN41_INTERNAL_94d6c59f_4_k_cu_00a74fb9_1391734cuda3std6ranges3__45__cpo9iter_moveE)
_ZN41_INTERNAL_94d6c59f_4_k_cu_00a74fb9_1391734cuda3std6ranges3__45__cpo9iter_moveE:
	.zero		1
	.type		_ZN41_INTERNAL_94d6c59f_4_k_cu_00a74fb9_1391736thrust24THRUST_300001_SM_1000_NS12placeholders2_2E,@object
	.size		_ZN41_INTERNAL_94d6c59f_4_k_cu_00a74fb9_1391736thrust24THRUST_300001_SM_1000_NS12placeholders2_2E,(_ZN41_INTERNAL_94d6c59f_4_k_cu_00a74fb9_1391736thrust24THRUST_300001_SM_1000_NS12placeholders2_4E - _ZN41_INTERNAL_94d6c59f_4_k_cu_00a74fb9_1391736thrust24THRUST_300001_SM_1000_NS12placeholders2_2E)
_ZN41_INTERNAL_94d6c59f_4_k_cu_00a74fb9_1391736thrust24THRUST_300001_SM_1000_NS12placeholders2_2E:
	.zero		1
	.type		_ZN41_INTERNAL_94d6c59f_4_k_cu_00a74fb9_1391736thrust24THRUST_300001_SM_1000_NS12placeholders2_4E,@object
	.size		_ZN41_INTERNAL_94d6c59f_4_k_cu_00a74fb9_1391736thrust24THRUST_300001_SM_1000_NS12placeholders2_4E,(_ZN41_INTERNAL_94d6c59f_4_k_cu_00a74fb9_1391734cuda3std3__45__cpo3endE - _ZN41_INTERNAL_94d6c59f_4_k_cu_00a74fb9_1391736thrust24THRUST_300001_SM_1000_NS12placeholders2_4E)
_ZN41_INTERNAL_94d6c59f_4_k_cu_00a74fb9_1391736thrust24THRUST_300001_SM_1000_NS12placeholders2_4E:
	.zero		1
	.type		_ZN41_INTERNAL_94d6c59f_4_k_cu_00a74fb9_1391734cuda3std3__45__cpo3endE,@object
	.size		_ZN41_INTERNAL_94d6c59f_4_k_cu_00a74fb9_1391734cuda3std3__45__cpo3endE,(_ZN41_INTERNAL_94d6c59f_4_k_cu_00a74fb9_1391734cuda3std6ranges3__45__cpo3endE - _ZN41_INTERNAL_94d6c59f_4_k_cu_00a74fb9_1391734cuda3std3__45__cpo3endE)
_ZN41_INTERNAL_94d6c59f_4_k_cu_00a74fb9_1391734cuda3std3__45__cpo3endE:
	.zero		1
	.type		_ZN41_INTERNAL_94d6c59f_4_k_cu_00a74fb9_1391734cuda3std6ranges3__45__cpo3endE,@object
	.size		_ZN41_INTERNAL_94d6c59f_4_k_cu_00a74fb9_1391734cuda3std6ranges3__45__cpo3endE,(_ZN41_INTERNAL_94d6c59f_4_k_cu_00a74fb9_1391734cuda3std3__419piecewise_constructE - _ZN41_INTERNAL_94d6c59f_4_k_cu_00a74fb9_1391734cuda3std6ranges3__45__cpo3endE)
_ZN41_INTERNAL_94d6c59f_4_k_cu_00a74fb9_1391734cuda3std6ranges3__45__cpo3endE:
	.zero		1
	.type		_ZN41_INTERNAL_94d6c59f_4_k_cu_00a74fb9_1391734cuda3std3__419piecewise_constructE,@object
	.size		_ZN41_INTERNAL_94d6c59f_4_k_cu_00a74fb9_1391734cuda3std3__419piecewise_constructE,(_ZN41_INTERNAL_94d6c59f_4_k_cu_00a74fb9_1391734cuda3std6ranges3__45__cpo5cdataE - _ZN41_INTERNAL_94d6c59f_4_k_cu_00a74fb9_1391734cuda3std3__419piecewise_constructE)
_ZN41_INTERNAL_94d6c59f_4_k_cu_00a74fb9_1391734cuda3std3__419piecewise_constructE:
	.zero		1
	.type		_ZN41_INTERNAL_94d6c59f_4_k_cu_00a74fb9_1391734cuda3std6ranges3__45__cpo5cdataE,@object
	.size		_ZN41_INTERNAL_94d6c59f_4_k_cu_00a74fb9_1391734cuda3std6ranges3__45__cpo5cdataE,(_ZN41_INTERNAL_94d6c59f_4_k_cu_00a74fb9_1391736thrust24THRUST_300001_SM_1000_NS12placeholders2_8E - _ZN41_INTERNAL_94d6c59f_4_k_cu_00a74fb9_1391734cuda3std6ranges3__45__cpo5cdataE)
_ZN41_INTERNAL_94d6c59f_4_k_cu_00a74fb9_1391734cuda3std6ranges3__45__cpo5cdataE:
	.zero		1
	.type		_ZN41_INTERNAL_94d6c59f_4_k_cu_00a74fb9_1391736thrust24THRUST_300001_SM_1000_NS12placeholders2_8E,@object
	.size		_ZN41_INTERNAL_94d6c59f_4_k_cu_00a74fb9_1391736thrust24THRUST_300001_SM_1000_NS12placeholders2_8E,(_ZN41_INTERNAL_94d6c59f_4_k_cu_00a74fb9_1391734cuda3std3__45__cpo4rendE - _ZN41_INTERNAL_94d6c59f_4_k_cu_00a74fb9_1391736thrust24THRUST_300001_SM_1000_NS12placeholders2_8E)
_ZN41_INTERNAL_94d6c59f_4_k_cu_00a74fb9_1391736thrust24THRUST_300001_SM_1000_NS12placeholders2_8E:
	.zero		1
	.type		_ZN41_INTERNAL_94d6c59f_4_k_cu_00a74fb9_1391734cuda3std3__45__cpo4rendE,@object
	.size		_ZN41_INTERNAL_94d6c59f_4_k_cu_00a74fb9_1391734cuda3std3__45__cpo4rendE,(_ZN41_INTERNAL_94d6c59f_4_k_cu_00a74fb9_1391734cuda3std6ranges3__45__cpo9iter_swapE - _ZN41_INTERNAL_94d6c59f_4_k_cu_00a74fb9_1391734cuda3std3__45__cpo4rendE)
_ZN41_INTERNAL_94d6c59f_4_k_cu_00a74fb9_1391734cuda3std3__45__cpo4rendE:
	.zero		1
	.type		_ZN41_INTERNAL_94d6c59f_4_k_cu_00a74fb9_1391734cuda3std6ranges3__45__cpo9iter_swapE,@object
	.size		_ZN41_INTERNAL_94d6c59f_4_k_cu_00a74fb9_1391734cuda3std6ranges3__45__cpo9iter_swapE,(_ZN41_INTERNAL_94d6c59f_4_k_cu_00a74fb9_1391734cuda3std3__48unexpectE - _ZN41_INTERNAL_94d6c59f_4_k_cu_00a74fb9_1391734cuda3std6ranges3__45__cpo9iter_swapE)
_ZN41_INTERNAL_94d6c59f_4_k_cu_00a74fb9_1391734cuda3std6ranges3__45__cpo9iter_swapE:
	.zero		1
	.type		_ZN41_INTERNAL_94d6c59f_4_k_cu_00a74fb9_1391734cuda3std3__48unexpectE,@object
	.size		_ZN41_INTERNAL_94d6c59f_4_k_cu_00a74fb9_1391734cuda3std3__48unexpectE,(_ZN41_INTERNAL_94d6c59f_4_k_cu_00a74fb9_1391736thrust24THRUST_300001_SM_1000_NS6system6detail10sequential3seqE - _ZN41_INTERNAL_94d6c59f_4_k_cu_00a74fb9_1391734cuda3std3__48unexpectE)
_ZN41_INTERNAL_94d6c59f_4_k_cu_00a74fb9_1391734cuda3std3__48unexpectE:
	.zero		1
	.type		_ZN41_INTERNAL_94d6c59f_4_k_cu_00a74fb9_1391736thrust24THRUST_300001_SM_1000_NS6system6detail10sequential3seqE,@object
	.size		_ZN41_INTERNAL_94d6c59f_4_k_cu_00a74fb9_1391736thrust24THRUST_300001_SM_1000_NS6system6detail10sequential3seqE,(.L_29 - _ZN41_INTERNAL_94d6c59f_4_k_cu_00a74fb9_1391736thrust24THRUST_300001_SM_1000_NS6system6detail10sequential3seqE)
_ZN41_INTERNAL_94d6c59f_4_k_cu_00a74fb9_1391736thrust24THRUST_300001_SM_1000_NS6system6detail10sequential3seqE:
	.zero		1
.L_29:


//--------------------- .nv.constant0._ZN3cub18CUB_300001_SM_10006detail11EmptyKernelIvEEvv --------------------------
	.section	.nv.constant0._ZN3cub18CUB_300001_SM_10006detail11EmptyKernelIvEEvv,"a",@progbits
	.sectionflags	@""
	.align	4
.nv.constant0._ZN3cub18CUB_300001_SM_10006detail11EmptyKernelIvEEvv:
	.zero		896


//--------------------- SYMBOLS --------------------------

	.type		.nv.reservedSmem.offset0,@object
	.size		.nv.reservedSmem.offset0,0x4
